	.headerflags	@"EF_CUDA_TEXMODE_UNIFIED EF_CUDA_64BIT_ADDRESS EF_CUDA_ACCELERATORS EF_CUDA_SM90 EF_CUDA_VIRTUAL_SM(EF_CUDA_SM90)"
	.elftype	@"ET_EXEC"


//--------------------- .nv.info                  --------------------------
	.section	.nv.info,"",@"SHT_CUDA_INFO"
	.align	4


	//----- nvinfo : EIATTR_REGCOUNT
	.align		4
        /*0000*/ 	.byte	0x04, 0x2f
        /*0002*/ 	.short	(.L_1 - .L_0)
	.align		4
.L_0:
        /*0004*/ 	.word	index@(triton_poi_fused__adaptive_avg_pool2d_10)
        /*0008*/ 	.word	0x00000012


	//----- nvinfo : EIATTR_MIN_STACK_SIZE
	.align		4
.L_1:
        /*000c*/ 	.byte	0x04, 0x12
        /*000e*/ 	.short	(.L_3 - .L_2)
	.align		4
.L_2:
        /*0010*/ 	.word	index@(triton_poi_fused__adaptive_avg_pool2d_10)
        /*0014*/ 	.word	0x00000000


	//----- nvinfo : EIATTR_FRAME_SIZE
	.align		4
.L_3:
        /*0018*/ 	.byte	0x04, 0x11
        /*001a*/ 	.short	(.L_5 - .L_4)
	.align		4
.L_4:
        /*001c*/ 	.word	index@(triton_poi_fused__adaptive_avg_pool2d_10)
        /*0020*/ 	.word	0x00000000


	//----- nvinfo : EIATTR_MIN_STACK_SIZE
	.align		4
.L_5:
        /*0024*/ 	.byte	0x04, 0x12
        /*0026*/ 	.short	(.L_7 - .L_6)
	.align		4
.L_6:
        /*0028*/ 	.word	index@(triton_poi_fused__adaptive_avg_pool2d_10)
        /*002c*/ 	.word	0x00000000
.L_7:


//--------------------- .nv.info.triton_poi_fused__adaptive_avg_pool2d_10 --------------------------
	.section	.nv.info.triton_poi_fused__adaptive_avg_pool2d_10,"",@"SHT_CUDA_INFO"
	.sectionflags	@""
	.align	4


	//----- nvinfo : EIATTR_CUDA_API_VERSION
	.align		4
        /*0000*/ 	.byte	0x04, 0x37
        /*0002*/ 	.short	(.L_9 - .L_8)
.L_8:
        /*0004*/ 	.word	0x0000007c


	//----- nvinfo : EIATTR_KPARAM_INFO
	.align		4
.L_9:
        /*0008*/ 	.byte	0x04, 0x17
        /*000a*/ 	.short	(.L_11 - .L_10)
.L_10:
        /*000c*/ 	.word	0x00000000
        /*0010*/ 	.short	0x0002
        /*0012*/ 	.short	0x0010
        /*0014*/ 	.byte	0x00, 0xf0, 0x11, 0x00


	//----- nvinfo : EIATTR_KPARAM_INFO
	.align		4
.L_11:
        /*0018*/ 	.byte	0x04, 0x17
        /*001a*/ 	.short	(.L_13 - .L_12)
.L_12:
        /*001c*/ 	.word	0x00000000
        /*0020*/ 	.short	0x0001
        /*0022*/ 	.short	0x0008
        /*0024*/ 	.byte	0x00, 0xf4, 0x21, 0x00


	//----- nvinfo : EIATTR_KPARAM_INFO
	.align		4
.L_13:
        /*0028*/ 	.byte	0x04, 0x17
        /*002a*/ 	.short	(.L_15 - .L_14)
.L_14:
        /*002c*/ 	.word	0x00000000
        /*0030*/ 	.short	0x0000
        /*0032*/ 	.short	0x0000
        /*0034*/ 	.byte	0x00, 0xf4, 0x21, 0x00


	//----- nvinfo : EIATTR_SPARSE_MMA_MASK
	.align		4
.L_15:
        /*0038*/ 	.byte	0x03, 0x50
        /*003a*/ 	.short	0x0000


	//----- nvinfo : EIATTR_MAXREG_COUNT
	.align		4
        /*003c*/ 	.byte	0x03, 0x1b
        /*003e*/ 	.short	0x00ff


	//----- nvinfo : EIATTR_EXIT_INSTR_OFFSETS
	.align		4
        /*0040*/ 	.byte	0x04, 0x1c
        /*0042*/ 	.short	(.L_17 - .L_16)


	//   ....[0]....
.L_16:
        /*0044*/ 	.word	0x000007b0


	//   ....[1]....
        /*0048*/ 	.word	0x000007d0


	//----- nvinfo : EIATTR_REQNTID
	.align		4
.L_17:
        /*004c*/ 	.byte	0x04, 0x10
        /*004e*/ 	.short	(.L_19 - .L_18)
.L_18:
        /*0050*/ 	.word	0x00000080
        /*0054*/ 	.word	0x00000001
        /*0058*/ 	.word	0x00000001


	//----- nvinfo : EIATTR_CBANK_PARAM_SIZE
	.align		4
.L_19:
        /*005c*/ 	.byte	0x03, 0x19
        /*005e*/ 	.short	0x0014


	//----- nvinfo : EIATTR_PARAM_CBANK
	.align		4
        /*0060*/ 	.byte	0x04, 0x0a
        /*0062*/ 	.short	(.L_21 - .L_20)
	.align		4
.L_20:
        /*0064*/ 	.word	index@(.nv.constant0.triton_poi_fused__adaptive_avg_pool2d_10)
        /*0068*/ 	.short	0x0210
        /*006a*/ 	.short	0x0014


	//----- nvinfo : EIATTR_SW_WAR
	.align		4
.L_21:
        /*006c*/ 	.byte	0x04, 0x36
        /*006e*/ 	.short	(.L_23 - .L_22)
.L_22:
        /*0070*/ 	.word	0x00000008
.L_23:


//--------------------- .nv.callgraph             --------------------------
	.section	.nv.callgraph,"",@"SHT_CUDA_CALLGRAPH"
	.align	4
	.sectionentsize	8
	.align		4
        /*0000*/ 	.word	0x00000000
	.align		4
        /*0004*/ 	.word	0xffffffff
	.align		4
        /*0008*/ 	.word	0x00000000
	.align		4
        /*000c*/ 	.word	0xfffffffe
	.align		4
        /*0010*/ 	.word	0x00000000
	.align		4
        /*0014*/ 	.word	0xfffffffd
	.align		4
        /*0018*/ 	.word	0x00000000
	.align		4
        /*001c*/ 	.word	0xfffffffc


//--------------------- .text.triton_poi_fused__adaptive_avg_pool2d_10 --------------------------
	.section	.text.triton_poi_fused__adaptive_avg_pool2d_10,"ax",@progbits
	.align	128
        .global         triton_poi_fused__adaptive_avg_pool2d_10
        .type           triton_poi_fused__adaptive_avg_pool2d_10,@function
        .size           triton_poi_fused__adaptive_avg_pool2d_10,(.L_x_1 - triton_poi_fused__adaptive_avg_pool2d_10)
        .other          triton_poi_fused__adaptive_avg_pool2d_10,@"STO_CUDA_ENTRY STV_DEFAULT"
triton_poi_fused__adaptive_avg_pool2d_10:
.text.triton_poi_fused__adaptive_avg_pool2d_10:
[----:B------:R-:W0:Y:S02]  /*0000*/  LDC R1, c[0x0][0x28] ;  /* 0x00000a00ff017b82 */ /* 0x000e240000000800 */
[----:B------:R-:W1:Y:S01]  /*0010*/  S2R R0, SR_TID.X ;  /* 0x0000000000007919 */ /* 0x000e620000002100 */
[----:B------:R-:W-:Y:S01]  /*0020*/  ULDC.64 UR4, c[0x0][0x210] ;  /* 0x0000840000047ab9 */ /* 0x000fe20000000a00 */
[----:B------:R-:W2:Y:S01]  /*0030*/  S2R R3, SR_CTAID.X ;  /* 0x0000000000037919 */ /* 0x000ea20000002500 */
[----:B-1----:R-:W-:-:S05]  /*0040*/  LOP3.LUT R0, R0, 0x7f, RZ, 0xc0, !PT ;  /* 0x0000007f00007812 */ /* 0x002fca00078ec0ff */
[----:B--2---:R-:W-:-:S04]  /*0050*/  IMAD R0, R3, 0x80, R0 ;  /* 0x0000008003007824 */ /* 0x004fc800078e0200 */
[----:B------:R-:W-:-:S05]  /*0060*/  IMAD.HI R2, R0, 0x66666667, RZ ;  /* 0x6666666700027827 */ /* 0x000fca00078e02ff */
[----:B------:R-:W-:-:S04]  /*0070*/  SHF.R.S32.HI R3, RZ, 0x1, R2 ;  /* 0x00000001ff037819 */ /* 0x000fc80000011402 */
[----:B------:R-:W-:-:S05]  /*0080*/  LEA.HI R3, R2, R3, RZ, 0x1 ;  /* 0x0000000302037211 */ /* 0x000fca00078f08ff */
[----:B------:R-:W-:-:S04]  /*0090*/  IMAD.HI R2, R3, 0x66666667, RZ ;  /* 0x6666666703027827 */ /* 0x000fc800078e02ff */
[----:B------:R-:W-:Y:S01]  /*00a0*/  IMAD R4, R3, -0x5, R0 ;  /* 0xfffffffb03047824 */ /* 0x000fe200078e0200 */
[----:B------:R-:W-:-:S04]  /*00b0*/  SHF.R.U32.HI R5, RZ, 0x1, R2 ;  /* 0x00000001ff057819 */ /* 0x000fc80000011602 */
[----:B------:R-:W-:Y:S01]  /*00c0*/  LEA.HI R2, R2, R5, RZ, 0x1 ;  /* 0x0000000502027211 */ /* 0x000fe200078f08ff */
[----:B------:R-:W-:-:S04]  /*00d0*/  IMAD.SHL.U32 R5, R4, 0x4, RZ ;  /* 0x0000000404057824 */ /* 0x000fc800078e00ff */
[----:B------:R-:W-:Y:S01]  /*00e0*/  IMAD R2, R2, -0x5, R3 ;  /* 0xfffffffb02027824 */ /* 0x000fe200078e0203 */
[----:B------:R-:W-:-:S03]  /*00f0*/  PRMT R4, R5, 0x8880, RZ ;  /* 0x0000888005047816 */ /* 0x000fc600000000ff */
[----:B------:R-:W-:Y:S02]  /*0100*/  IMAD.SHL.U32 R2, R2, 0x4, RZ ;  /* 0x0000000402027824 */ /* 0x000fe400078e00ff */
[----:B------:R-:W-:-:S03]  /*0110*/  IMAD R8, R4, 0x6667, RZ ;  /* 0x0000666704087824 */ /* 0x000fc600078e02ff */
[----:B------:R-:W-:Y:S02]  /*0120*/  PRMT R3, R2, 0x8880, RZ ;  /* 0x0000888002037816 */ /* 0x000fe400000000ff */
[----:B------:R-:W-:Y:S02]  /*0130*/  PRMT R2, R5, 0x5410, R2 ;  /* 0x0000541005027816 */ /* 0x000fe40000000002 */
[--C-:B------:R-:W-:Y:S01]  /*0140*/  SHF.R.S32.HI R5, RZ, 0x11, R8.reuse ;  /* 0x00000011ff057819 */ /* 0x100fe20000011408 */
[----:B------:R-:W-:Y:S01]  /*0150*/  IMAD R4, R3, 0x6667, RZ ;  /* 0x0000666703047824 */ /* 0x000fe200078e02ff */
[----:B------:R-:W-:Y:S01]  /*0160*/  SHF.R.S32.HI R3, RZ, 0x10, R8 ;  /* 0x00000010ff037819 */ /* 0x000fe20000011408 */
[----:B------:R-:W-:-:S03]  /*0170*/  VIADD.16x2 R6, R2, 0x80008 ;  /* 0x0008000802067836 */ /* 0x000fc60000000200 */
[--C-:B------:R-:W-:Y:S02]  /*0180*/  SHF.R.S32.HI R2, RZ, 0x10, R4.reuse ;  /* 0x00000010ff027819 */ /* 0x100fe40000011404 */
[----:B------:R-:W-:Y:S02]  /*0190*/  LOP3.LUT R3, R3, 0xffff, RZ, 0xc0, !PT ;  /* 0x0000ffff03037812 */ /* 0x000fe400078ec0ff */
[----:B------:R-:W-:Y:S02]  /*01a0*/  PRMT R7, R6, 0x7632, R7 ;  /* 0x0000763206077816 */ /* 0x000fe40000000007 */
[----:B------:R-:W-:Y:S02]  /*01b0*/  LOP3.LUT R2, R2, 0xffff, RZ, 0xc0, !PT ;  /* 0x0000ffff02027812 */ /* 0x000fe400078ec0ff */
[----:B------:R-:W-:Y:S02]  /*01c0*/  SHF.R.S32.HI R4, RZ, 0x11, R4 ;  /* 0x00000011ff047819 */ /* 0x000fe40000011404 */
[----:B------:R-:W-:-:S02]  /*01d0*/  SHF.R.U32.HI R3, RZ, 0xf, R3 ;  /* 0x0000000fff037819 */ /* 0x000fc40000011603 */
[----:B------:R-:W-:Y:S02]  /*01e0*/  SHF.R.U32.HI R2, RZ, 0xf, R2 ;  /* 0x0000000fff027819 */ /* 0x000fe40000011602 */
[----:B------:R-:W-:Y:S02]  /*01f0*/  PRMT R7, R7, 0x8880, RZ ;  /* 0x0000888007077816 */ /* 0x000fe400000000ff */
[----:B------:R-:W-:Y:S02]  /*0200*/  PRMT R6, R6, 0x8880, RZ ;  /* 0x0000888006067816 */ /* 0x000fe400000000ff */
[----:B------:R-:W-:Y:S02]  /*0210*/  PRMT R4, R5, 0x5410, R4 ;  /* 0x0000541005047816 */ /* 0x000fe40000000004 */
[----:B------:R-:W-:Y:S01]  /*0220*/  PRMT R5, R3, 0x5410, R2 ;  /* 0x0000541003057816 */ /* 0x000fe20000000002 */
[----:B------:R-:W-:Y:S02]  /*0230*/  IMAD.MOV.U32 R2, RZ, RZ, R7 ;  /* 0x000000ffff027224 */ /* 0x000fe400078e0007 */
[----:B------:R-:W-:-:S02]  /*0240*/  IMAD.MOV.U32 R3, RZ, RZ, R6 ;  /* 0x000000ffff037224 */ /* 0x000fc400078e0006 */
[----:B------:R-:W-:Y:S02]  /*0250*/  IMAD R9, R2, 0x6667, RZ ;  /* 0x0000666702097824 */ /* 0x000fe400078e02ff */
[----:B------:R-:W-:Y:S02]  /*0260*/  VIADD.16x2 R5, R4, R5 ;  /* 0x0000000504057236 */ /* 0x000fe40000000200 */
[----:B------:R-:W-:Y:S01]  /*0270*/  IMAD R10, R3, 0x6667, RZ ;  /* 0x00006667030a7824 */ /* 0x000fe200078e02ff */
[----:B------:R-:W-:Y:S01]  /*0280*/  SHF.R.S32.HI R6, RZ, 0x10, R9 ;  /* 0x00000010ff067819 */ /* 0x000fe20000011409 */
[----:B------:R-:W-:Y:S01]  /*0290*/  IMAD.HI R4, R0, 0x51eb851f, RZ ;  /* 0x51eb851f00047827 */ /* 0x000fe200078e02ff */
[----:B------:R-:W-:Y:S02]  /*02a0*/  PRMT R3, R5, 0x7632, R3 ;  /* 0x0000763205037816 */ /* 0x000fe40000000003 */
[----:B------:R-:W-:Y:S02]  /*02b0*/  SHF.R.S32.HI R7, RZ, 0x10, R10 ;  /* 0x00000010ff077819 */ /* 0x000fe4000001140a */
[----:B------:R-:W-:-:S02]  /*02c0*/  LOP3.LUT R11, R6, 0xffff, RZ, 0xc0, !PT ;  /* 0x0000ffff060b7812 */ /* 0x000fc400078ec0ff */
[----:B------:R-:W-:Y:S02]  /*02d0*/  PRMT R2, R5, 0x7610, R2 ;  /* 0x0000761005027816 */ /* 0x000fe40000000002 */
[----:B------:R-:W-:Y:S02]  /*02e0*/  LOP3.LUT R8, R3, 0xffff, RZ, 0xc0, !PT ;  /* 0x0000ffff03087812 */ /* 0x000fe400078ec0ff */
[----:B------:R-:W-:Y:S02]  /*02f0*/  LOP3.LUT R12, R7, 0xffff, RZ, 0xc0, !PT ;  /* 0x0000ffff070c7812 */ /* 0x000fe400078ec0ff */
[----:B------:R-:W-:Y:S02]  /*0300*/  SHF.R.U32.HI R7, RZ, 0xf, R11 ;  /* 0x0000000fff077819 */ /* 0x000fe4000001160b */
[----:B------:R-:W-:Y:S02]  /*0310*/  SHF.R.U32.HI R5, RZ, 0x1f, R4 ;  /* 0x0000001fff057819 */ /* 0x000fe40000011604 */
[----:B------:R-:W-:-:S02]  /*0320*/  LOP3.LUT R6, R2, 0xffff, RZ, 0xc0, !PT ;  /* 0x0000ffff02067812 */ /* 0x000fc400078ec0ff */
[----:B------:R-:W-:Y:S02]  /*0330*/  PRMT R11, R8, 0x8880, RZ ;  /* 0x00008880080b7816 */ /* 0x000fe400000000ff */
[----:B------:R-:W-:Y:S02]  /*0340*/  SHF.R.S32.HI R9, RZ, 0x11, R9 ;  /* 0x00000011ff097819 */ /* 0x000fe40000011409 */
[----:B------:R-:W-:Y:S02]  /*0350*/  SHF.R.S32.HI R10, RZ, 0x11, R10 ;  /* 0x00000011ff0a7819 */ /* 0x000fe4000001140a */
[----:B------:R-:W-:Y:S02]  /*0360*/  PRMT R6, R6, 0x8880, RZ ;  /* 0x0000888006067816 */ /* 0x000fe400000000ff */
[----:B------:R-:W-:Y:S02]  /*0370*/  SHF.R.U32.HI R8, RZ, 0xf, R12 ;  /* 0x0000000fff087819 */ /* 0x000fe4000001160c */
[----:B------:R-:W-:Y:S01]  /*0380*/  LEA.HI R5, R4, R5, RZ, 0x1d ;  /* 0x0000000504057211 */ /* 0x000fe200078fe8ff */
[----:B------:R-:W-:Y:S01]  /*0390*/  IMAD.MOV.U32 R4, RZ, RZ, R11 ;  /* 0x000000ffff047224 */ /* 0x000fe200078e000b */
[----:B------:R-:W-:-:S02]  /*03a0*/  PRMT R9, R10, 0x5410, R9 ;  /* 0x000054100a097816 */ /* 0x000fc40000000009 */
[----:B------:R-:W-:Y:S01]  /*03b0*/  PRMT R10, R8, 0x5410, R7 ;  /* 0x00005410080a7816 */ /* 0x000fe20000000007 */
[----:B------:R-:W-:Y:S01]  /*03c0*/  IMAD R7, R5, 0x10, R6 ;  /* 0x0000001005077824 */ /* 0x000fe200078e0206 */
[----:B------:R-:W-:Y:S01]  /*03d0*/  PRMT R13, R3, 0x8880, RZ ;  /* 0x00008880030d7816 */ /* 0x000fe200000000ff */
[----:B------:R-:W-:Y:S01]  /*03e0*/  IMAD.SHL.U32 R8, R4, 0x4, RZ ;  /* 0x0000000404087824 */ /* 0x000fe200078e00ff */
[----:B------:R-:W-:Y:S01]  /*03f0*/  PRMT R15, R2, 0x8880, RZ ;  /* 0x00008880020f7816 */ /* 0x000fe200000000ff */
[----:B------:R-:W-:Y:S01]  /*0400*/  VIADD.16x2 R11, R9, R10 ;  /* 0x0000000a090b7236 */ /* 0x000fe20000000200 */
[--C-:B------:R-:W-:Y:S01]  /*0410*/  SHF.R.S32.HI R9, RZ, 0x1f, R7.reuse ;  /* 0x0000001fff097819 */ /* 0x100fe20000011407 */
[----:B------:R-:W1:Y:S01]  /*0420*/  LDC.64 R2, c[0x0][0x210] ;  /* 0x00008400ff027b82 */ /* 0x000e620000000a00 */
[----:B------:R-:W-:Y:S01]  /*0430*/  IADD3 R5, P0, R8, R7, RZ ;  /* 0x0000000708057210 */ /* 0x000fe20007f1e0ff */
[----:B------:R-:W-:Y:S01]  /*0440*/  IMAD.IADD R7, R8, 0x1, R7 ;  /* 0x0000000108077824 */ /* 0x000fe200078e0207 */
[----:B------:R-:W-:Y:S01]  /*0450*/  PRMT R10, R11, 0x7632, R10 ;  /* 0x000076320b0a7816 */ /* 0x000fe2000000000a */
[----:B------:R-:W-:Y:S01]  /*0460*/  VIADD R6, R6, 0x1 ;  /* 0x0000000106067836 */ /* 0x000fe20000000000 */
[----:B------:R-:W-:-:S02]  /*0470*/  LEA.HI.X.SX32 R8, R8, R9, 0x1, P0 ;  /* 0x0000000908087211 */ /* 0x000fc400000f0eff */
[----:B------:R-:W-:Y:S02]  /*0480*/  PRMT R9, R11, 0x7610, R9 ;  /* 0x000076100b097816 */ /* 0x000fe40000000009 */
[C---:B------:R-:W-:Y:S02]  /*0490*/  PRMT R12, R10.reuse, 0x8880, RZ ;  /* 0x000088800a0c7816 */ /* 0x040fe400000000ff */
[----:B------:R-:W-:Y:S02]  /*04a0*/  LOP3.LUT R11, R9, 0xffff, RZ, 0xc0, !PT ;  /* 0x0000ffff090b7812 */ /* 0x000fe400078ec0ff */
[----:B------:R-:W-:Y:S02]  /*04b0*/  LOP3.LUT R10, R10, 0xffff, RZ, 0xc0, !PT ;  /* 0x0000ffff0a0a7812 */ /* 0x000fe400078ec0ff */
[----:B------:R-:W-:Y:S02]  /*04c0*/  PRMT R11, R11, 0x8880, RZ ;  /* 0x000088800b0b7816 */ /* 0x000fe400000000ff */
[----:B------:R-:W-:Y:S01]  /*04d0*/  PRMT R14, R9, 0x8880, RZ ;  /* 0x00008880090e7816 */ /* 0x000fe200000000ff */
[----:B------:R-:W-:Y:S01]  /*04e0*/  VIADD R9, R4, 0x1 ;  /* 0x0000000104097836 */ /* 0x000fe20000000000 */
[----:B------:R-:W-:-:S02]  /*04f0*/  PRMT R10, R10, 0x8880, RZ ;  /* 0x000088800a0a7816 */ /* 0x000fc400000000ff */
[----:B------:R-:W-:Y:S02]  /*0500*/  ISETP.GE.AND P0, PT, R13, R12, PT ;  /* 0x0000000c0d00720c */ /* 0x000fe40003f06270 */
[----:B------:R-:W-:Y:S01]  /*0510*/  ISETP.GE.AND P1, PT, R6, R11, PT ;  /* 0x0000000b0600720c */ /* 0x000fe20003f26270 */
[----:B-1----:R-:W-:Y:S01]  /*0520*/  IMAD.WIDE R2, R7, 0x4, R2 ;  /* 0x0000000407027825 */ /* 0x002fe200078e0202 */
[----:B------:R-:W-:Y:S02]  /*0530*/  LEA R4, P4, R5, UR4, 0x2 ;  /* 0x0000000405047c11 */ /* 0x000fe4000f8810ff */
[----:B------:R-:W-:Y:S02]  /*0540*/  ISETP.LT.AND P0, PT, R15, R14, !P0 ;  /* 0x0000000e0f00720c */ /* 0x000fe40004701270 */
[----:B------:R-:W-:Y:S02]  /*0550*/  ISETP.GE.AND P2, PT, R9, R10, PT ;  /* 0x0000000a0900720c */ /* 0x000fe40003f46270 */
[----:B------:R-:W-:-:S02]  /*0560*/  ISETP.LT.AND P1, PT, R13, R12, !P1 ;  /* 0x0000000c0d00720c */ /* 0x000fc40004f21270 */
[----:B------:R-:W-:Y:S01]  /*0570*/  LEA.HI.X R5, R5, UR5, R8, 0x2, P4 ;  /* 0x0000000505057c11 */ /* 0x000fe2000a0f1408 */
[----:B------:R-:W-:Y:S01]  /*0580*/  ULDC.64 UR4, c[0x0][0x208] ;  /* 0x0000820000047ab9 */ /* 0x000fe20000000a00 */
[C---:B------:R-:W-:Y:S02]  /*0590*/  ISETP.LT.AND P3, PT, R0.reuse, 0x190, P0 ;  /* 0x000001900000780c */ /* 0x040fe40000761270 */
[----:B------:R-:W-:Y:S02]  /*05a0*/  ISETP.LT.AND P5, PT, R15, R14, !P2 ;  /* 0x0000000e0f00720c */ /* 0x000fe400057a1270 */
[----:B------:R-:W-:Y:S02]  /*05b0*/  ISETP.LT.AND P4, PT, R0, 0x190, P1 ;  /* 0x000001900000780c */ /* 0x000fe40000f81270 */
[----:B------:R-:W-:Y:S02]  /*05c0*/  ISETP.LT.AND P2, PT, R6, R11, !P2 ;  /* 0x0000000b0600720c */ /* 0x000fe40005741270 */
[----:B------:R-:W-:-:S02]  /*05d0*/  CS2R R6, SRZ ;  /* 0x0000000000067805 */ /* 0x000fc4000001ff00 */
[C---:B------:R-:W-:Y:S02]  /*05e0*/  ISETP.LT.AND P6, PT, R0.reuse, 0x190, P5 ;  /* 0x000001900000780c */ /* 0x040fe40002fc1270 */
[----:B------:R-:W-:Y:S02]  /*05f0*/  FSEL R10, RZ, 1, !P0 ;  /* 0x3f800000ff0a7808 */ /* 0x000fe40004000000 */
[----:B------:R-:W-:Y:S02]  /*0600*/  ISETP.LT.AND P0, PT, R0, 0x190, P2 ;  /* 0x000001900000780c */ /* 0x000fe40001701270 */
[----:B------:R-:W-:Y:S01]  /*0610*/  CS2R R8, SRZ ;  /* 0x0000000000087805 */ /* 0x000fe2000001ff00 */
[----:B------:R1:W2:Y:S04]  /*0620*/  @P3 LDG.E.EL R6, desc[UR4][R2.64] ;  /* 0x0000000402063981 */ /* 0x0002a8000c2e1900 */
[----:B------:R-:W3:Y:S04]  /*0630*/  @P4 LDG.E.EL R7, desc[UR4][R4.64+0x4] ;  /* 0x0000040404074981 */ /* 0x000ee8000c2e1900 */
[----:B------:R-:W4:Y:S01]  /*0640*/  @P6 LDG.E.EL R8, desc[UR4][R4.64+0x10] ;  /* 0x0000100404086981 */ /* 0x000f22000c2e1900 */
[----:B------:R-:W-:Y:S01]  /*0650*/  FSEL R11, RZ, 1, !P1 ;  /* 0x3f800000ff0b7808 */ /* 0x000fe20004800000 */
[----:B-1----:R-:W1:Y:S02]  /*0660*/  LDC.64 R2, c[0x0][0x218] ;  /* 0x00008600ff027b82 */ /* 0x002e640000000a00 */
[----:B------:R-:W5:Y:S01]  /*0670*/  @P0 LDG.E.EL R9, desc[UR4][R4.64+0x14] ;  /* 0x0000140404090981 */ /* 0x000f62000c2e1900 */
[----:B------:R-:W-:Y:S01]  /*0680*/  FSEL R13, RZ, 1, !P5 ;  /* 0x3f800000ff0d7808 */ /* 0x000fe20006800000 */
[----:B------:R-:W-:Y:S01]  /*0690*/  FADD R10, R10, R11 ;  /* 0x0000000b0a0a7221 */ /* 0x000fe20000000000 */
[----:B------:R-:W-:-:S03]  /*06a0*/  FSEL R11, RZ, 1, !P2 ;  /* 0x3f800000ff0b7808 */ /* 0x000fc60005000000 */
[----:B------:R-:W-:-:S04]  /*06b0*/  FADD R10, R10, R13 ;  /* 0x0000000d0a0a7221 */ /* 0x000fc80000000000 */
[----:B------:R-:W-:-:S05]  /*06c0*/  FADD R10, R10, R11 ;  /* 0x0000000b0a0a7221 */ /* 0x000fca0000000000 */
[----:B------:R-:W-:Y:S01]  /*06d0*/  FSETP.GEU.AND P1, PT, R10, 1.175494350822287508e-38, PT ;  /* 0x008000000a00780b */ /* 0x000fe20003f2e000 */
[----:B-1----:R-:W-:-:S12]  /*06e0*/  IMAD.WIDE R2, R0, 0x4, R2 ;  /* 0x0000000400027825 */ /* 0x002fd800078e0202 */
[----:B------:R-:W-:-:S06]  /*06f0*/  @!P1 FMUL R10, R10, 16777216 ;  /* 0x4b8000000a0a9820 */ /* 0x000fcc0000400000 */
[----:B------:R-:W1:Y:S01]  /*0700*/  MUFU.RCP R10, R10 ;  /* 0x0000000a000a7308 */ /* 0x000e620000001000 */
[----:B--2---:R-:W-:Y:S02]  /*0710*/  SEL R6, R6, RZ, P3 ;  /* 0x000000ff06067207 */ /* 0x004fe40001800000 */
[----:B---3--:R-:W-:Y:S02]  /*0720*/  SEL R7, R7, RZ, P4 ;  /* 0x000000ff07077207 */ /* 0x008fe40002000000 */
[----:B----4-:R-:W-:-:S03]  /*0730*/  SEL R8, R8, RZ, P6 ;  /* 0x000000ff08087207 */ /* 0x010fc60003000000 */
[----:B------:R-:W-:Y:S01]  /*0740*/  FADD R7, R6, R7 ;  /* 0x0000000706077221 */ /* 0x000fe20000000000 */
[----:B-----5:R-:W-:-:S03]  /*0750*/  SEL R9, R9, RZ, P0 ;  /* 0x000000ff09097207 */ /* 0x020fc60000000000 */
[----:B------:R-:W-:Y:S01]  /*0760*/  FADD R8, R7, R8 ;  /* 0x0000000807087221 */ /* 0x000fe20000000000 */
[----:B------:R-:W-:-:S03]  /*0770*/  ISETP.GE.AND P0, PT, R0, 0x190, PT ;  /* 0x000001900000780c */ /* 0x000fc60003f06270 */
[----:B------:R-:W-:-:S04]  /*0780*/  FADD R9, R8, R9 ;  /* 0x0000000908097221 */ /* 0x000fc80000000000 */
[----:B------:R-:W-:-:S04]  /*0790*/  @!P1 FMUL R9, R9, 16777216 ;  /* 0x4b80000009099820 */ /* 0x000fc80000400000 */
[----:B-1----:R-:W-:Y:S02]  /*07a0*/  FMUL R9, R10, R9 ;  /* 0x000000090a097220 */ /* 0x002fe40000400000 */
[----:B------:R-:W-:Y:S05]  /*07b0*/  @P0 EXIT ;  /* 0x000000000000094d */ /* 0x000fea0003800000 */
[----:B------:R-:W-:Y:S01]  /*07c0*/  STG.E desc[UR4][R2.64], R9 ;  /* 0x0000000902007986 */ /* 0x000fe2000c101904 */
[----:B------:R-:W-:Y:S05]  /*07d0*/  EXIT ;  /* 0x000000000000794d */ /* 0x000fea0003800000 */
.L_x_0:
[----:B------:R-:W-:-:S00]  /*07e0*/  BRA `(.L_x_0) ;  /* 0xfffffffc00fc7947 */ /* 0x000fc0000383ffff */
[----:B------:R-:W-:-:S00]  /*07f0*/  NOP ;  /* 0x0000000000007918 */ /* 0x000fc00000000000 */
        /* <DEDUP_REMOVED lines=8> */
.L_x_1:


//--------------------- .nv.constant0.triton_poi_fused__adaptive_avg_pool2d_10 --------------------------
	.section	.nv.constant0.triton_poi_fused__adaptive_avg_pool2d_10,"a",@progbits
	.sectionflags	@""
	.align	4
.nv.constant0.triton_poi_fused__adaptive_avg_pool2d_10:
	.zero		548
